	.headerflags	@"EF_CUDA_TEXMODE_UNIFIED EF_CUDA_64BIT_ADDRESS EF_CUDA_ACCELERATORS EF_CUDA_SM90 EF_CUDA_VIRTUAL_SM(EF_CUDA_SM90)"
	.elftype	@"ET_EXEC"


//--------------------- .nv.info                  --------------------------
	.section	.nv.info,"",@"SHT_CUDA_INFO"
	.align	4


	//----- nvinfo : EIATTR_REGCOUNT
	.align		4
        /*0000*/ 	.byte	0x04, 0x2f
        /*0002*/ 	.short	(.L_1 - .L_0)
	.align		4
.L_0:
        /*0004*/ 	.word	index@(triton_poi_fused__unsafe_index_add_convolution_leaky_relu_mul_sub_19)
        /*0008*/ 	.word	0x0000001f


	//----- nvinfo : EIATTR_MIN_STACK_SIZE
	.align		4
.L_1:
        /*000c*/ 	.byte	0x04, 0x12
        /*000e*/ 	.short	(.L_3 - .L_2)
	.align		4
.L_2:
        /*0010*/ 	.word	index@(triton_poi_fused__unsafe_index_add_convolution_leaky_relu_mul_sub_19)
        /*0014*/ 	.word	0x00000000


	//----- nvinfo : EIATTR_FRAME_SIZE
	.align		4
.L_3:
        /*0018*/ 	.byte	0x04, 0x11
        /*001a*/ 	.short	(.L_5 - .L_4)
	.align		4
.L_4:
        /*001c*/ 	.word	index@(triton_poi_fused__unsafe_index_add_convolution_leaky_relu_mul_sub_19)
        /*0020*/ 	.word	0x00000000


	//----- nvinfo : EIATTR_MIN_STACK_SIZE
	.align		4
.L_5:
        /*0024*/ 	.byte	0x04, 0x12
        /*0026*/ 	.short	(.L_7 - .L_6)
	.align		4
.L_6:
        /*0028*/ 	.word	index@(triton_poi_fused__unsafe_index_add_convolution_leaky_relu_mul_sub_19)
        /*002c*/ 	.word	0x00000000
.L_7:


//--------------------- .nv.info.triton_poi_fused__unsafe_index_add_convolution_leaky_relu_mul_sub_19 --------------------------
	.section	.nv.info.triton_poi_fused__unsafe_index_add_convolution_leaky_relu_mul_sub_19,"",@"SHT_CUDA_INFO"
	.sectionflags	@""
	.align	4


	//----- nvinfo : EIATTR_CUDA_API_VERSION
	.align		4
        /*0000*/ 	.byte	0x04, 0x37
        /*0002*/ 	.short	(.L_9 - .L_8)
.L_8:
        /*0004*/ 	.word	0x0000007c


	//----- nvinfo : EIATTR_KPARAM_INFO
	.align		4
.L_9:
        /*0008*/ 	.byte	0x04, 0x17
        /*000a*/ 	.short	(.L_11 - .L_10)
.L_10:
        /*000c*/ 	.word	0x00000000
        /*0010*/ 	.short	0x0009
        /*0012*/ 	.short	0x0048
        /*0014*/ 	.byte	0x00, 0xf0, 0x11, 0x00


	//----- nvinfo : EIATTR_KPARAM_INFO
	.align		4
.L_11:
        /*0018*/ 	.byte	0x04, 0x17
        /*001a*/ 	.short	(.L_13 - .L_12)
.L_12:
        /*001c*/ 	.word	0x00000000
        /*0020*/ 	.short	0x0008
        /*0022*/ 	.short	0x0040
        /*0024*/ 	.byte	0x00, 0xf4, 0x21, 0x00


	//----- nvinfo : EIATTR_KPARAM_INFO
	.align		4
.L_13:
        /*0028*/ 	.byte	0x04, 0x17
        /*002a*/ 	.short	(.L_15 - .L_14)
.L_14:
        /*002c*/ 	.word	0x00000000
        /*0030*/ 	.short	0x0007
        /*0032*/ 	.short	0x0038
        /*0034*/ 	.byte	0x00, 0xf4, 0x21, 0x00


	//----- nvinfo : EIATTR_KPARAM_INFO
	.align		4
.L_15:
        /*0038*/ 	.byte	0x04, 0x17
        /*003a*/ 	.short	(.L_17 - .L_16)
.L_16:
        /*003c*/ 	.word	0x00000000
        /*0040*/ 	.short	0x0006
        /*0042*/ 	.short	0x0030
        /*0044*/ 	.byte	0x00, 0xf4, 0x21, 0x00


	//----- nvinfo : EIATTR_KPARAM_INFO
	.align		4
.L_17:
        /*0048*/ 	.byte	0x04, 0x17
        /*004a*/ 	.short	(.L_19 - .L_18)
.L_18:
        /*004c*/ 	.word	0x00000000
        /*0050*/ 	.short	0x0005
        /*0052*/ 	.short	0x0028
        /*0054*/ 	.byte	0x00, 0xf4, 0x21, 0x00


	//----- nvinfo : EIATTR_KPARAM_INFO
	.align		4
.L_19:
        /*0058*/ 	.byte	0x04, 0x17
        /*005a*/ 	.short	(.L_21 - .L_20)
.L_20:
        /*005c*/ 	.word	0x00000000
        /*0060*/ 	.short	0x0004
        /*0062*/ 	.short	0x0020
        /*0064*/ 	.byte	0x00, 0xf4, 0x21, 0x00


	//----- nvinfo : EIATTR_KPARAM_INFO
	.align		4
.L_21:
        /*0068*/ 	.byte	0x04, 0x17
        /*006a*/ 	.short	(.L_23 - .L_22)
.L_22:
        /*006c*/ 	.word	0x00000000
        /*0070*/ 	.short	0x0003
        /*0072*/ 	.short	0x0018
        /*0074*/ 	.byte	0x00, 0xf4, 0x21, 0x00


	//----- nvinfo : EIATTR_KPARAM_INFO
	.align		4
.L_23:
        /*0078*/ 	.byte	0x04, 0x17
        /*007a*/ 	.short	(.L_25 - .L_24)
.L_24:
        /*007c*/ 	.word	0x00000000
        /*0080*/ 	.short	0x0002
        /*0082*/ 	.short	0x0010
        /*0084*/ 	.byte	0x00, 0xf4, 0x21, 0x00


	//----- nvinfo : EIATTR_KPARAM_INFO
	.align		4
.L_25:
        /*0088*/ 	.byte	0x04, 0x17
        /*008a*/ 	.short	(.L_27 - .L_26)
.L_26:
        /*008c*/ 	.word	0x00000000
        /*0090*/ 	.short	0x0001
        /*0092*/ 	.short	0x0008
        /*0094*/ 	.byte	0x00, 0xf4, 0x21, 0x00


	//----- nvinfo : EIATTR_KPARAM_INFO
	.align		4
.L_27:
        /*0098*/ 	.byte	0x04, 0x17
        /*009a*/ 	.short	(.L_29 - .L_28)
.L_28:
        /*009c*/ 	.word	0x00000000
        /*00a0*/ 	.short	0x0000
        /*00a2*/ 	.short	0x0000
        /*00a4*/ 	.byte	0x00, 0xf4, 0x21, 0x00


	//----- nvinfo : EIATTR_SPARSE_MMA_MASK
	.align		4
.L_29:
        /*00a8*/ 	.byte	0x03, 0x50
        /*00aa*/ 	.short	0x0000


	//----- nvinfo : EIATTR_MAXREG_COUNT
	.align		4
        /*00ac*/ 	.byte	0x03, 0x1b
        /*00ae*/ 	.short	0x00ff


	//----- nvinfo : EIATTR_EXIT_INSTR_OFFSETS
	.align		4
        /*00b0*/ 	.byte	0x04, 0x1c
        /*00b2*/ 	.short	(.L_31 - .L_30)


	//   ....[0]....
.L_30:
        /*00b4*/ 	.word	0x00000990


	//----- nvinfo : EIATTR_REQNTID
	.align		4
.L_31:
        /*00b8*/ 	.byte	0x04, 0x10
        /*00ba*/ 	.short	(.L_33 - .L_32)
.L_32:
        /*00bc*/ 	.word	0x00000080
        /*00c0*/ 	.word	0x00000001
        /*00c4*/ 	.word	0x00000001


	//----- nvinfo : EIATTR_CBANK_PARAM_SIZE
	.align		4
.L_33:
        /*00c8*/ 	.byte	0x03, 0x19
        /*00ca*/ 	.short	0x004c


	//----- nvinfo : EIATTR_PARAM_CBANK
	.align		4
        /*00cc*/ 	.byte	0x04, 0x0a
        /*00ce*/ 	.short	(.L_35 - .L_34)
	.align		4
.L_34:
        /*00d0*/ 	.word	index@(.nv.constant0.triton_poi_fused__unsafe_index_add_convolution_leaky_relu_mul_sub_19)
        /*00d4*/ 	.short	0x0210
        /*00d6*/ 	.short	0x004c


	//----- nvinfo : EIATTR_SW_WAR
	.align		4
.L_35:
        /*00d8*/ 	.byte	0x04, 0x36
        /*00da*/ 	.short	(.L_37 - .L_36)
.L_36:
        /*00dc*/ 	.word	0x00000008
.L_37:


//--------------------- .nv.callgraph             --------------------------
	.section	.nv.callgraph,"",@"SHT_CUDA_CALLGRAPH"
	.align	4
	.sectionentsize	8
	.align		4
        /*0000*/ 	.word	0x00000000
	.align		4
        /*0004*/ 	.word	0xffffffff
	.align		4
        /*0008*/ 	.word	0x00000000
	.align		4
        /*000c*/ 	.word	0xfffffffe
	.align		4
        /*0010*/ 	.word	0x00000000
	.align		4
        /*0014*/ 	.word	0xfffffffd
	.align		4
        /*0018*/ 	.word	0x00000000
	.align		4
        /*001c*/ 	.word	0xfffffffc


//--------------------- .text.triton_poi_fused__unsafe_index_add_convolution_leaky_relu_mul_sub_19 --------------------------
	.section	.text.triton_poi_fused__unsafe_index_add_convolution_leaky_relu_mul_sub_19,"ax",@progbits
	.align	128
        .global         triton_poi_fused__unsafe_index_add_convolution_leaky_relu_mul_sub_19
        .type           triton_poi_fused__unsafe_index_add_convolution_leaky_relu_mul_sub_19,@function
        .size           triton_poi_fused__unsafe_index_add_convolution_leaky_relu_mul_sub_19,(.L_x_1 - triton_poi_fused__unsafe_index_add_convolution_leaky_relu_mul_sub_19)
        .other          triton_poi_fused__unsafe_index_add_convolution_leaky_relu_mul_sub_19,@"STO_CUDA_ENTRY STV_DEFAULT"
triton_poi_fused__unsafe_index_add_convolution_leaky_relu_mul_sub_19:
.text.triton_poi_fused__unsafe_index_add_convolution_leaky_relu_mul_sub_19:
[----:B------:R-:W-:Y:S01]  /*0000*/  LDC R1, c[0x0][0x28] ;  /* 0x00000a00ff017b82 */ /* 0x000fe20000000800 */
[----:B------:R-:W1:Y:S07]  /*0010*/  S2R R0, SR_TID.X ;  /* 0x0000000000007919 */ /* 0x000e6e0000002100 */
[----:B------:R-:W2:Y:S01]  /*0020*/  LDC.64 R14, c[0x0][0x218] ;  /* 0x00008600ff0e7b82 */ /* 0x000ea20000000a00 */
[----:B------:R-:W-:Y:S01]  /*0030*/  ULDC.64 UR4, c[0x0][0x208] ;  /* 0x0000820000047ab9 */ /* 0x000fe20000000a00 */
[----:B------:R-:W-:Y:S01]  /*0040*/  ULDC.64 UR6, c[0x0][0x228] ;  /* 0x00008a0000067ab9 */ /* 0x000fe20000000a00 */
[----:B------:R-:W3:Y:S05]  /*0050*/  S2R R16, SR_CTAID.X ;  /* 0x0000000000107919 */ /* 0x000eea0000002500 */
[----:B------:R-:W4:Y:S08]  /*0060*/  LDC.64 R12, c[0x0][0x248] ;  /* 0x00009200ff0c7b82 */ /* 0x000f300000000a00 */
[----:B------:R-:W5:Y:S01]  /*0070*/  LDC.64 R8, c[0x0][0x238] ;  /* 0x00008e00ff087b82 */ /* 0x000f620000000a00 */
[----:B-1----:R-:W-:-:S05]  /*0080*/  IMAD.SHL.U32 R0, R0, 0x2, RZ ;  /* 0x0000000200007824 */ /* 0x002fca00078e00ff */
[----:B------:R-:W-:-:S05]  /*0090*/  LOP3.LUT R3, R0, 0xfe, RZ, 0xc0, !PT ;  /* 0x000000fe00037812 */ /* 0x000fca00078ec0ff */
[----:B---3--:R-:W-:-:S05]  /*00a0*/  IMAD R2, R16, 0x100, R3 ;  /* 0x0000010010027824 */ /* 0x008fca00078e0203 */
[----:B------:R-:W-:-:S04]  /*00b0*/  SHF.R.S32.HI R3, RZ, 0x1f, R2 ;  /* 0x0000001fff037819 */ /* 0x000fc80000011402 */
[----:B------:R-:W-:-:S04]  /*00c0*/  LEA.HI R0, R3, R2, RZ, 0x2 ;  /* 0x0000000203007211 */ /* 0x000fc800078f10ff */
[----:B------:R-:W-:-:S04]  /*00d0*/  SHF.R.S32.HI R3, RZ, 0x2, R0 ;  /* 0x00000002ff037819 */ /* 0x000fc80000011400 */
[----:B------:R-:W-:-:S04]  /*00e0*/  LEA.HI R4, R3, R3, RZ, 0x2 ;  /* 0x0000000303047211 */ /* 0x000fc800078f10ff */
[----:B------:R-:W-:Y:S02]  /*00f0*/  LOP3.LUT R6, R4, 0xfffffffc, RZ, 0xc0, !PT ;  /* 0xfffffffc04067812 */ /* 0x000fe400078ec0ff */
[----:B------:R-:W1:Y:S03]  /*0100*/  LDC.64 R4, c[0x0][0x220] ;  /* 0x00008800ff047b82 */ /* 0x000e660000000a00 */
[----:B------:R-:W-:-:S04]  /*0110*/  IMAD.IADD R3, R3, 0x1, -R6 ;  /* 0x0000000103037824 */ /* 0x000fc800078e0a06 */
[----:B--2---:R-:W-:Y:S01]  /*0120*/  IMAD.WIDE R14, R3, 0x8, R14 ;  /* 0x00000008030e7825 */ /* 0x004fe200078e020e */
[----:B------:R-:W-:-:S05]  /*0130*/  LOP3.LUT R7, R0, 0xfffffffc, RZ, 0xc0, !PT ;  /* 0xfffffffc00077812 */ /* 0x000fca00078ec0ff */
[----:B------:R-:W2:Y:S01]  /*0140*/  LDG.E.EL.64 R14, desc[UR4][R14.64] ;  /* 0x000000040e0e7981 */ /* 0x000ea2000c2e1b00 */
[----:B----4-:R-:W-:-:S04]  /*0150*/  IMAD.WIDE R12, R3, 0x8, R12 ;  /* 0x00000008030c7825 */ /* 0x010fc800078e020c */
[----:B------:R-:W-:Y:S02]  /*0160*/  IMAD.IADD R0, R2, 0x1, -R7 ;  /* 0x0000000102007824 */ /* 0x000fe400078e0a07 */
[----:B------:R-:W3:Y:S02]  /*0170*/  LDG.E.EL.64 R12, desc[UR4][R12.64] ;  /* 0x000000040c0c7981 */ /* 0x000ee4000c2e1b00 */
[----:B-1----:R-:W-:-:S06]  /*0180*/  IMAD.WIDE R4, R0, 0x8, R4 ;  /* 0x0000000800047825 */ /* 0x002fcc00078e0204 */
[----:B------:R-:W4:Y:S01]  /*0190*/  LDG.E.EL.128 R4, desc[UR4][R4.64] ;  /* 0x0000000404047981 */ /* 0x000f22000c2e1d00 */
[----:B-----5:R-:W-:-:S06]  /*01a0*/  IMAD.WIDE R8, R0, 0x8, R8 ;  /* 0x0000000800087825 */ /* 0x020fcc00078e0208 */
[----:B------:R-:W5:Y:S01]  /*01b0*/  LDG.E.EL.128 R8, desc[UR4][R8.64] ;  /* 0x0000000408087981 */ /* 0x000f62000c2e1d00 */
[----:B------:R-:W-:-:S04]  /*01c0*/  SHF.R.S32.HI R17, RZ, 0x17, R16 ;  /* 0x00000017ff117819 */ /* 0x000fc80000011410 */
[----:B------:R-:W-:Y:S02]  /*01d0*/  SGXT R17, R17, 0x1 ;  /* 0x000000011111781a */ /* 0x000fe40000000200 */
[----:B--2---:R-:W-:-:S04]  /*01e0*/  SHF.R.U32.HI R19, RZ, 0x1e, R15 ;  /* 0x0000001eff137819 */ /* 0x004fc8000001160f */
[----:B------:R-:W-:-:S04]  /*01f0*/  LOP3.LUT R19, R19, 0x2, RZ, 0xc0, !PT ;  /* 0x0000000213137812 */ /* 0x000fc800078ec0ff */
[----:B------:R-:W-:-:S04]  /*0200*/  IADD3 R18, P0, R14, R19, RZ ;  /* 0x000000130e127210 */ /* 0x000fc80007f1e0ff */
[----:B------:R-:W-:Y:S02]  /*0210*/  IADD3.X R19, RZ, R15, RZ, P0, !PT ;  /* 0x0000000fff137210 */ /* 0x000fe400007fe4ff */
[----:B---3--:R-:W-:Y:S02]  /*0220*/  SHF.R.U32.HI R15, RZ, 0x1e, R13 ;  /* 0x0000001eff0f7819 */ /* 0x008fe4000001160d */
[----:B------:R-:W-:Y:S02]  /*0230*/  LEA.HI R14, R17, R2, RZ, 0x4 ;  /* 0x00000002110e7211 */ /* 0x000fe400078f20ff */
[----:B------:R-:W-:Y:S02]  /*0240*/  LOP3.LUT R15, R15, 0x2, RZ, 0xc0, !PT ;  /* 0x000000020f0f7812 */ /* 0x000fe400078ec0ff */
[----:B------:R-:W-:Y:S02]  /*0250*/  SHF.R.S32.HI R17, RZ, 0x4, R14 ;  /* 0x00000004ff117819 */ /* 0x000fe4000001140e */
[----:B----4-:R-:W-:-:S02]  /*0260*/  LEA R16, P0, R4, UR6, 0x2 ;  /* 0x0000000604107c11 */ /* 0x010fc4000f8010ff */
[----:B------:R-:W-:Y:S02]  /*0270*/  SHF.R.S32.HI R14, RZ, 0x1f, R14 ;  /* 0x0000001fff0e7819 */ /* 0x000fe4000001140e */
[----:B------:R-:W-:Y:S02]  /*0280*/  IADD3 R20, P1, R12, R15, RZ ;  /* 0x0000000f0c147210 */ /* 0x000fe40007f3e0ff */
[--C-:B------:R-:W-:Y:S02]  /*0290*/  SHF.R.U32.HI R21, RZ, 0x1c, R5.reuse ;  /* 0x0000001cff157819 */ /* 0x100fe40000011605 */
[----:B------:R-:W-:Y:S01]  /*02a0*/  LEA.HI.X R22, R4, UR7, R5, 0x2, P0 ;  /* 0x0000000704167c11 */ /* 0x000fe200080f1405 */
[----:B------:R-:W-:Y:S01]  /*02b0*/  IMAD.X R5, RZ, RZ, R13, P1 ;  /* 0x000000ffff057224 */ /* 0x000fe200008e060d */
[----:B------:R-:W-:Y:S02]  /*02c0*/  LEA.HI R4, R14, R17, RZ, 0x6 ;  /* 0x000000110e047211 */ /* 0x000fe400078f30ff */
[----:B------:R-:W-:Y:S01]  /*02d0*/  LOP3.LUT R21, R21, 0x8, RZ, 0xc0, !PT ;  /* 0x0000000815157812 */ /* 0x000fe200078ec0ff */
[----:B------:R-:W1:Y:S01]  /*02e0*/  LDC.64 R14, c[0x0][0x230] ;  /* 0x00008c00ff0e7b82 */ /* 0x000e620000000a00 */
[----:B------:R-:W-:-:S02]  /*02f0*/  LOP3.LUT R12, R4, 0xffffffc0, RZ, 0xc0, !PT ;  /* 0xffffffc0040c7812 */ /* 0x000fc400078ec0ff */
[C---:B------:R-:W-:Y:S01]  /*0300*/  SHF.L.U64.HI R4, R18.reuse, 0x3, R19 ;  /* 0x0000000312047819 */ /* 0x040fe20000010213 */
[----:B------:R-:W-:Y:S01]  /*0310*/  IMAD.SHL.U32 R18, R18, 0x8, RZ ;  /* 0x0000000812127824 */ /* 0x000fe200078e00ff */
[----:B------:R-:W-:Y:S02]  /*0320*/  IADD3 R21, P0, R21, R16, RZ ;  /* 0x0000001015157210 */ /* 0x000fe40007f1e0ff */
[C---:B------:R-:W-:Y:S01]  /*0330*/  SHF.L.U64.HI R5, R20.reuse, 0x3, R5 ;  /* 0x0000000314057819 */ /* 0x040fe20000010205 */
[----:B------:R-:W-:Y:S01]  /*0340*/  IMAD.SHL.U32 R20, R20, 0x8, RZ ;  /* 0x0000000814147824 */ /* 0x000fe200078e00ff */
[----:B------:R-:W-:Y:S02]  /*0350*/  IADD3.X R22, RZ, R22, RZ, P0, !PT ;  /* 0x00000016ff167210 */ /* 0x000fe400007fe4ff */
[----:B------:R-:W-:Y:S02]  /*0360*/  IADD3 R24, P0, R18, R21, RZ ;  /* 0x0000001512187210 */ /* 0x000fe40007f1e0ff */
[----:B------:R-:W-:Y:S01]  /*0370*/  IADD3 R16, P1, R20, R21, RZ ;  /* 0x0000001514107210 */ /* 0x000fe20007f3e0ff */
[----:B------:R-:W-:-:S02]  /*0380*/  IMAD.IADD R12, R17, 0x1, -R12 ;  /* 0x00000001110c7824 */ /* 0x000fc400078e0a0c */
[----:B------:R-:W-:Y:S01]  /*0390*/  IMAD.SHL.U32 R13, R17, 0x4, RZ ;  /* 0x00000004110d7824 */ /* 0x000fe200078e00ff */
[----:B------:R-:W-:Y:S01]  /*03a0*/  IADD3.X R17, R5, R22, RZ, P1, !PT ;  /* 0x0000001605117210 */ /* 0x000fe20000ffe4ff */
[----:B------:R-:W-:Y:S01]  /*03b0*/  IMAD.X R25, R4, 0x1, R22, P0 ;  /* 0x0000000104197824 */ /* 0x000fe200000e0616 */
[C---:B------:R-:W-:Y:S02]  /*03c0*/  LEA R22, P0, R6.reuse, UR6, 0x2 ;  /* 0x0000000606167c11 */ /* 0x040fe4000f8010ff */
[--C-:B------:R-:W-:Y:S02]  /*03d0*/  SHF.R.U32.HI R19, RZ, 0x1c, R7.reuse ;  /* 0x0000001cff137819 */ /* 0x100fe40000011607 */
[----:B------:R-:W-:Y:S02]  /*03e0*/  LEA.HI.X R6, R6, UR7, R7, 0x2, P0 ;  /* 0x0000000706067c11 */ /* 0x000fe400080f1407 */
[----:B-----5:R-:W-:Y:S02]  /*03f0*/  SHF.R.U32.HI R7, RZ, 0x1c, R9 ;  /* 0x0000001cff077819 */ /* 0x020fe40000011609 */
[----:B------:R-:W-:-:S02]  /*0400*/  LEA R28, P0, R8, UR6, 0x2 ;  /* 0x00000006081c7c11 */ /* 0x000fc4000f8010ff */
[----:B------:R-:W-:Y:S01]  /*0410*/  LOP3.LUT R7, R7, 0x8, RZ, 0xc0, !PT ;  /* 0x0000000807077812 */ /* 0x000fe200078ec0ff */
[----:B------:R-:W-:Y:S01]  /*0420*/  IMAD.WIDE R16, R13, 0x4, R16 ;  /* 0x000000040d107825 */ /* 0x000fe200078e0210 */
[----:B------:R-:W-:Y:S02]  /*0430*/  LEA.HI.X R8, R8, UR7, R9, 0x2, P0 ;  /* 0x0000000708087c11 */ /* 0x000fe400080f1409 */
[----:B------:R-:W-:Y:S02]  /*0440*/  SHF.R.U32.HI R21, RZ, 0x1c, R11 ;  /* 0x0000001cff157819 */ /* 0x000fe4000001160b */
[----:B------:R-:W-:Y:S01]  /*0450*/  IADD3 R9, P2, R7, R28, RZ ;  /* 0x0000001c07097210 */ /* 0x000fe20007f5e0ff */
[----:B------:R2:W3:Y:S01]  /*0460*/  LDG.E.EL R23, desc[UR4][R16.64] ;  /* 0x0000000410177981 */ /* 0x0004e2000c2e1900 */
[----:B------:R-:W-:Y:S02]  /*0470*/  LOP3.LUT R19, R19, 0x8, RZ, 0xc0, !PT ;  /* 0x0000000813137812 */ /* 0x000fe400078ec0ff */
[----:B------:R-:W-:-:S02]  /*0480*/  LEA R26, P3, R10, UR6, 0x2 ;  /* 0x000000060a1a7c11 */ /* 0x000fc4000f8610ff */
[----:B------:R-:W-:Y:S02]  /*0490*/  LOP3.LUT R21, R21, 0x8, RZ, 0xc0, !PT ;  /* 0x0000000815157812 */ /* 0x000fe400078ec0ff */
[----:B------:R-:W-:Y:S01]  /*04a0*/  IADD3 R19, P1, R19, R22, RZ ;  /* 0x0000001613137210 */ /* 0x000fe20007f3e0ff */
[----:B-1----:R-:W-:Y:S01]  /*04b0*/  IMAD.WIDE R14, R12, 0x4, R14 ;  /* 0x000000040c0e7825 */ /* 0x002fe200078e020e */
[----:B------:R-:W-:-:S03]  /*04c0*/  LEA.HI.X R7, R10, UR7, R11, 0x2, P3 ;  /* 0x000000070a077c11 */ /* 0x000fc600098f140b */
[----:B--2---:R-:W-:Y:S01]  /*04d0*/  IMAD.X R17, RZ, RZ, R8, P2 ;  /* 0x000000ffff117224 */ /* 0x004fe200010e0608 */
[----:B------:R-:W-:Y:S01]  /*04e0*/  IADD3 R8, P2, R9, R18, RZ ;  /* 0x0000001209087210 */ /* 0x000fe20007f5e0ff */
[----:B------:R-:W-:Y:S01]  /*04f0*/  IMAD.WIDE R24, R13, 0x4, R24 ;  /* 0x000000040d187825 */ /* 0x000fe200078e0218 */
[----:B------:R-:W-:Y:S01]  /*0500*/  IADD3 R21, P0, R21, R26, RZ ;  /* 0x0000001a15157210 */ /* 0x000fe20007f1e0ff */
[----:B------:R-:W2:Y:S01]  /*0510*/  LDG.E.EL R15, desc[UR4][R14.64] ;  /* 0x000000040e0f7981 */ /* 0x000ea2000c2e1900 */
[----:B------:R-:W-:Y:S01]  /*0520*/  IADD3 R16, P5, R20, R9, RZ ;  /* 0x0000000914107210 */ /* 0x000fe20007fbe0ff */
[----:B------:R-:W-:Y:S01]  /*0530*/  IMAD.X R11, RZ, RZ, R6, P1 ;  /* 0x000000ffff0b7224 */ /* 0x000fe200008e0606 */
[----:B------:R-:W-:Y:S01]  /*0540*/  IADD3 R6, P1, R19, R18, RZ ;  /* 0x0000001213067210 */ /* 0x000fe20007f3e0ff */
[----:B------:R-:W-:Y:S01]  /*0550*/  IMAD.X R9, R17, 0x1, R4, P2 ;  /* 0x0000000111097824 */ /* 0x000fe200010e0604 */
[----:B------:R-:W-:Y:S01]  /*0560*/  IADD3 R10, P4, R20, R19, RZ ;  /* 0x00000013140a7210 */ /* 0x000fe20007f9e0ff */
[----:B------:R1:W2:Y:S01]  /*0570*/  LDG.E.EL R22, desc[UR4][R24.64] ;  /* 0x0000000418167981 */ /* 0x0002a2000c2e1900 */
[----:B------:R-:W-:-:S02]  /*0580*/  IADD3 R18, P3, R21, R18, RZ ;  /* 0x0000001215127210 */ /* 0x000fc40007f7e0ff */
[----:B------:R-:W-:Y:S02]  /*0590*/  IADD3 R20, P2, R20, R21, RZ ;  /* 0x0000001514147210 */ /* 0x000fe40007f5e0ff */
[----:B------:R-:W-:Y:S01]  /*05a0*/  IADD3.X R12, RZ, R7, RZ, P0, !PT ;  /* 0x00000007ff0c7210 */ /* 0x000fe200007fe4ff */
[----:B------:R-:W-:Y:S02]  /*05b0*/  IMAD.X R7, R11, 0x1, R4, P1 ;  /* 0x000000010b077824 */ /* 0x000fe400008e0604 */
[C---:B------:R-:W-:Y:S01]  /*05c0*/  IMAD.X R11, R5.reuse, 0x1, R11, P4 ;  /* 0x00000001050b7824 */ /* 0x040fe200020e060b */
[----:B------:R-:W-:Y:S01]  /*05d0*/  IADD3.X R19, R12, R4, RZ, P3, !PT ;  /* 0x000000040c137210 */ /* 0x000fe20001ffe4ff */
[C---:B------:R-:W-:Y:S02]  /*05e0*/  IMAD.X R17, R5.reuse, 0x1, R17, P5 ;  /* 0x0000000105117824 */ /* 0x040fe400028e0611 */
[----:B------:R-:W-:Y:S02]  /*05f0*/  IMAD.X R21, R5, 0x1, R12, P2 ;  /* 0x0000000105157824 */ /* 0x000fe400010e060c */
[----:B------:R-:W4:Y:S01]  /*0600*/  LDC.64 R4, c[0x0][0x240] ;  /* 0x00009000ff047b82 */ /* 0x000f220000000a00 */
[----:B------:R-:W-:-:S04]  /*0610*/  IMAD.WIDE R8, R13, 0x4, R8 ;  /* 0x000000040d087825 */ /* 0x000fc800078e0208 */
[C---:B------:R-:W-:Y:S02]  /*0620*/  IMAD.WIDE R16, R13.reuse, 0x4, R16 ;  /* 0x000000040d107825 */ /* 0x040fe400078e0210 */
[----:B------:R-:W5:Y:S02]  /*0630*/  LDG.E.EL R8, desc[UR4][R8.64] ;  /* 0x0000000408087981 */ /* 0x000f64000c2e1900 */
[C---:B------:R-:W-:Y:S02]  /*0640*/  IMAD.WIDE R6, R13.reuse, 0x4, R6 ;  /* 0x000000040d067825 */ /* 0x040fe400078e0206 */
[----:B------:R-:W5:Y:S02]  /*0650*/  LDG.E.EL R16, desc[UR4][R16.64] ;  /* 0x0000000410107981 */ /* 0x000f64000c2e1900 */
[C---:B------:R-:W-:Y:S02]  /*0660*/  IMAD.WIDE R10, R13.reuse, 0x4, R10 ;  /* 0x000000040d0a7825 */ /* 0x040fe400078e020a */
[----:B------:R-:W5:Y:S02]  /*0670*/  LDG.E.EL R6, desc[UR4][R6.64] ;  /* 0x0000000406067981 */ /* 0x000f64000c2e1900 */
[----:B------:R-:W-:-:S02]  /*0680*/  IMAD.WIDE R18, R13, 0x4, R18 ;  /* 0x000000040d127825 */ /* 0x000fc400078e0212 */
[----:B------:R-:W5:Y:S02]  /*0690*/  LDG.E.EL R10, desc[UR4][R10.64] ;  /* 0x000000040a0a7981 */ /* 0x000f64000c2e1900 */
[----:B------:R-:W-:Y:S02]  /*06a0*/  IMAD.WIDE R20, R13, 0x4, R20 ;  /* 0x000000040d147825 */ /* 0x000fe400078e0214 */
[----:B------:R-:W5:Y:S01]  /*06b0*/  LDG.E.EL R18, desc[UR4][R18.64] ;  /* 0x0000000412127981 */ /* 0x000f62000c2e1900 */
[----:B------:R-:W1:Y:S03]  /*06c0*/  LDC.64 R12, c[0x0][0x250] ;  /* 0x00009400ff0c7b82 */ /* 0x000e660000000a00 */
[----:B------:R-:W5:Y:S01]  /*06d0*/  LDG.E.EL R20, desc[UR4][R20.64] ;  /* 0x0000000414147981 */ /* 0x000f62000c2e1900 */
[----:B----4-:R-:W-:-:S06]  /*06e0*/  IMAD.WIDE R4, R0, 0x4, R4 ;  /* 0x0000000400047825 */ /* 0x010fcc00078e0204 */
[----:B------:R-:W4:Y:S01]  /*06f0*/  LDG.E.EL.64 R4, desc[UR4][R4.64] ;  /* 0x0000000404047981 */ /* 0x000f22000c2e1b00 */
[----:B-1----:R-:W-:Y:S02]  /*0700*/  IMAD.WIDE R24, R3, 0x4, R12 ;  /* 0x0000000403187825 */ /* 0x002fe400078e020c */
[----:B------:R-:W1:Y:S03]  /*0710*/  LDC.64 R12, c[0x0][0x210] ;  /* 0x00008400ff0c7b82 */ /* 0x000e660000000a00 */
[----:B------:R-:W4:Y:S01]  /*0720*/  LDG.E.EL R0, desc[UR4][R24.64] ;  /* 0x0000000418007981 */ /* 0x000f22000c2e1900 */
[----:B-1----:R-:W-:Y:S01]  /*0730*/  IMAD.WIDE R12, R2, 0x4, R12 ;  /* 0x00000004020c7825 */ /* 0x002fe200078e020c */
[----:B--2---:R-:W-:-:S03]  /*0740*/  FSETP.GT.AND P6, PT, R15, -R22, PT ;  /* 0x800000160f00720b */ /* 0x004fc60003fc4000 */
[C---:B------:R-:W-:Y:S01]  /*0750*/  FADD R3, R15.reuse, R22 ;  /* 0x000000160f037221 */ /* 0x040fe20000000000 */
[C---:B---3--:R-:W-:Y:S01]  /*0760*/  FSETP.GT.AND P4, PT, R15.reuse, -R23, PT ;  /* 0x800000170f00720b */ /* 0x048fe20003f84000 */
[----:B------:R-:W-:-:S08]  /*0770*/  FADD R23, R15, R23 ;  /* 0x000000170f177221 */ /* 0x000fd00000000000 */
[----:B------:R-:W-:Y:S01]  /*0780*/  @!P6 FMUL R3, R3, 0.10000000149011611938 ;  /* 0x3dcccccd0303e820 */ /* 0x000fe20000400000 */
[C---:B-----5:R-:W-:Y:S02]  /*0790*/  FSETP.GT.AND P5, PT, R15.reuse, -R8, PT ;  /* 0x800000080f00720b */ /* 0x060fe40003fa4000 */
[C---:B------:R-:W-:Y:S02]  /*07a0*/  FSETP.GT.AND P3, PT, R15.reuse, -R16, PT ;  /* 0x800000100f00720b */ /* 0x040fe40003f64000 */
[C---:B------:R-:W-:Y:S02]  /*07b0*/  FSETP.GT.AND P2, PT, R15.reuse, -R6, PT ;  /* 0x800000060f00720b */ /* 0x040fe40003f44000 */
[C---:B------:R-:W-:Y:S02]  /*07c0*/  FSETP.GT.AND P1, PT, R15.reuse, -R10, PT ;  /* 0x8000000a0f00720b */ /* 0x040fe40003f24000 */
[C---:B------:R-:W-:Y:S02]  /*07d0*/  FSETP.GT.AND P0, PT, R15.reuse, -R18, PT ;  /* 0x800000120f00720b */ /* 0x040fe40003f04000 */
[C---:B------:R-:W-:Y:S01]  /*07e0*/  FSETP.GT.AND P6, PT, R15.reuse, -R20, PT ;  /* 0x800000140f00720b */ /* 0x040fe20003fc4000 */
[C---:B------:R-:W-:Y:S01]  /*07f0*/  FADD R8, R15.reuse, R8 ;  /* 0x000000080f087221 */ /* 0x040fe20000000000 */
[C---:B------:R-:W-:Y:S01]  /*0800*/  FADD R16, R15.reuse, R16 ;  /* 0x000000100f107221 */ /* 0x040fe20000000000 */
[C---:B------:R-:W-:Y:S01]  /*0810*/  FADD R6, R15.reuse, R6 ;  /* 0x000000060f067221 */ /* 0x040fe20000000000 */
[C---:B------:R-:W-:Y:S01]  /*0820*/  FADD R10, R15.reuse, R10 ;  /* 0x0000000a0f0a7221 */ /* 0x040fe20000000000 */
[C---:B------:R-:W-:Y:S01]  /*0830*/  FADD R7, R15.reuse, R18 ;  /* 0x000000120f077221 */ /* 0x040fe20000000000 */
[----:B------:R-:W-:Y:S01]  /*0840*/  FADD R15, R15, R20 ;  /* 0x000000140f0f7221 */ /* 0x000fe20000000000 */
[----:B------:R-:W-:Y:S01]  /*0850*/  @!P5 FMUL R8, R8, 0.10000000149011611938 ;  /* 0x3dcccccd0808d820 */ /* 0x000fe20000400000 */
[----:B------:R-:W-:Y:S01]  /*0860*/  @!P4 FMUL R23, R23, 0.10000000149011611938 ;  /* 0x3dcccccd1717c820 */ /* 0x000fe20000400000 */
[----:B------:R-:W-:Y:S01]  /*0870*/  @!P3 FMUL R16, R16, 0.10000000149011611938 ;  /* 0x3dcccccd1010b820 */ /* 0x000fe20000400000 */
[----:B------:R-:W-:Y:S01]  /*0880*/  @!P2 FMUL R6, R6, 0.10000000149011611938 ;  /* 0x3dcccccd0606a820 */ /* 0x000fe20000400000 */
[----:B------:R-:W-:Y:S01]  /*0890*/  @!P1 FMUL R10, R10, 0.10000000149011611938 ;  /* 0x3dcccccd0a0a9820 */ /* 0x000fe20000400000 */
[----:B------:R-:W-:Y:S01]  /*08a0*/  @!P0 FMUL R7, R7, 0.10000000149011611938 ;  /* 0x3dcccccd07078820 */ /* 0x000fe20000400000 */
[----:B------:R-:W-:Y:S01]  /*08b0*/  @!P6 FMUL R15, R15, 0.10000000149011611938 ;  /* 0x3dcccccd0f0fe820 */ /* 0x000fe20000400000 */
[----:B------:R-:W-:Y:S01]  /*08c0*/  FADD R8, -R3, R8 ;  /* 0x0000000803087221 */ /* 0x000fe20000000100 */
[----:B------:R-:W-:Y:S01]  /*08d0*/  FADD R16, -R23, R16 ;  /* 0x0000001017107221 */ /* 0x000fe20000000100 */
[----:B------:R-:W-:Y:S01]  /*08e0*/  FADD R7, -R6, R7 ;  /* 0x0000000706077221 */ /* 0x000fe20000000100 */
[----:B------:R-:W-:Y:S01]  /*08f0*/  FADD R15, -R10, R15 ;  /* 0x0000000f0a0f7221 */ /* 0x000fe20000000100 */
[C---:B----4-:R-:W-:Y:S01]  /*0900*/  FFMA R3, R4.reuse, R8, R3 ;  /* 0x0000000804037223 */ /* 0x050fe20000000003 */
[----:B------:R-:W-:Y:S01]  /*0910*/  FFMA R16, R4, R16, R23 ;  /* 0x0000001004107223 */ /* 0x000fe20000000017 */
[C---:B------:R-:W-:Y:S01]  /*0920*/  FFMA R7, R5.reuse, R7, R6 ;  /* 0x0000000705077223 */ /* 0x040fe20000000006 */
[----:B------:R-:W-:-:S02]  /*0930*/  FFMA R10, R5, R15, R10 ;  /* 0x0000000f050a7223 */ /* 0x000fc4000000000a */
[----:B------:R-:W-:Y:S02]  /*0940*/  FADD R16, -R3, R16 ;  /* 0x0000001003107221 */ /* 0x000fe40000000100 */
[----:B------:R-:W-:Y:S02]  /*0950*/  FADD R10, -R7, R10 ;  /* 0x0000000a070a7221 */ /* 0x000fe40000000100 */
[C---:B------:R-:W-:Y:S02]  /*0960*/  FFMA R16, R0.reuse, R16, R3 ;  /* 0x0000001000107223 */ /* 0x040fe40000000003 */
[----:B------:R-:W-:-:S05]  /*0970*/  FFMA R17, R0, R10, R7 ;  /* 0x0000000a00117223 */ /* 0x000fca0000000007 */
[----:B------:R-:W-:Y:S01]  /*0980*/  STG.E.64 desc[UR4][R12.64], R16 ;  /* 0x000000100c007986 */ /* 0x000fe2000c101b04 */
[----:B------:R-:W-:Y:S05]  /*0990*/  EXIT ;  /* 0x000000000000794d */ /* 0x000fea0003800000 */
.L_x_0:
[----:B------:R-:W-:-:S00]  /*09a0*/  BRA `(.L_x_0) ;  /* 0xfffffffc00fc7947 */ /* 0x000fc0000383ffff */
[----:B------:R-:W-:-:S00]  /*09b0*/  NOP ;  /* 0x0000000000007918 */ /* 0x000fc00000000000 */
        /* <DEDUP_REMOVED lines=12> */
.L_x_1:


//--------------------- .nv.constant0.triton_poi_fused__unsafe_index_add_convolution_leaky_relu_mul_sub_19 --------------------------
	.section	.nv.constant0.triton_poi_fused__unsafe_index_add_convolution_leaky_relu_mul_sub_19,"a",@progbits
	.sectionflags	@""
	.align	4
.nv.constant0.triton_poi_fused__unsafe_index_add_convolution_leaky_relu_mul_sub_19:
	.zero		604
